//
// Generated by NVIDIA NVVM Compiler
//
// Compiler Build ID: CL-36424714
// Cuda compilation tools, release 13.0, V13.0.88
// Based on NVVM 20.0.0
//

.version 9.0
.target sm_100
.address_size 64

	// .globl	_Z13kernel_simpleP3FooPS0_

.visible .entry _Z13kernel_simpleP3FooPS0_(
	.param .u64 .ptr .align 1 _Z13kernel_simpleP3FooPS0__param_0,
	.param .u64 .ptr .align 1 _Z13kernel_simpleP3FooPS0__param_1
)
{
	.reg .b32 	%r<4>;
	.reg .b64 	%rd<10>;

	ld.param.u64 	%rd1, [_Z13kernel_simpleP3FooPS0__param_0];
	ld.param.u64 	%rd2, [_Z13kernel_simpleP3FooPS0__param_1];
	cvta.to.global.u64 	%rd3, %rd2;
	cvta.to.global.u64 	%rd4, %rd1;
	mov.u32 	%r1, %tid.x;
	shl.b32 	%r2, %r1, 1;
	mul.wide.u32 	%rd5, %r2, 4;
	add.s64 	%rd6, %rd4, %rd5;
	add.s64 	%rd7, %rd1, %rd5;
	mov.b32 	%r3, 4660;
	st.global.u32 	[%rd6], %r3;
	st.global.u32 	[%rd6+4], %r3;
	mul.wide.u32 	%rd8, %r1, 8;
	add.s64 	%rd9, %rd3, %rd8;
	st.global.u64 	[%rd9], %rd7;
	ret;

}


// ===== COMPILED SASS (sm_100) =====

	.target	sm_100

	.elftype	@"ET_EXEC"


//--------------------- .note.nv.tkinfo           --------------------------
	.section	.note.nv.tkinfo,"",@"SHT_NOTE"
	.sectionflags	@"SHF_NOTE_NV_TKINFO"
	.tkinfo
        /*0018*/ 	.word	0x00000002
        /*0030*/ 	.string	""
        /*0030*/ 	.string	"ptxas"
        /*0030*/ 	.string	"Cuda compilation tools, release 13.0, V13.0.88"
        /*0030*/ 	.string	"Build cuda_13.0.r13.0/compiler.36424714_0"
        /*0030*/ 	.string	"-arch sm_100 -m 64 "



//--------------------- .note.nv.cuinfo           --------------------------
	.section	.note.nv.cuinfo,"",@"SHT_NOTE"
	.sectionflags	@"SHF_NOTE_NV_CUINFO"
        /*0018*/ 	.short	0x0002
        /*001a*/ 	.short	0x0064
        /*001c*/ 	.short	0x0082
	.zero		2


//--------------------- .nv.info                  --------------------------
	.section	.nv.info,"",@"SHT_CUDA_INFO"
	.align	4


	//----- nvinfo : EIATTR_REGCOUNT
	.align		4
        /*0000*/ 	.byte	0x04, 0x2f
        /*0002*/ 	.short	(.L_1 - .L_0)
	.align		4
.L_0:
        /*0004*/ 	.word	index@(_Z13kernel_simpleP3FooPS0_)
        /*0008*/ 	.word	0x0000000c


	//----- nvinfo : EIATTR_FRAME_SIZE
	.align		4
.L_1:
        /*000c*/ 	.byte	0x04, 0x11
        /*000e*/ 	.short	(.L_3 - .L_2)
	.align		4
.L_2:
        /*0010*/ 	.word	index@(_Z13kernel_simpleP3FooPS0_)
        /*0014*/ 	.word	0x00000000


	//----- nvinfo : EIATTR_MIN_STACK_SIZE
	.align		4
.L_3:
        /*0018*/ 	.byte	0x04, 0x12
        /*001a*/ 	.short	(.L_5 - .L_4)
	.align		4
.L_4:
        /*001c*/ 	.word	index@(_Z13kernel_simpleP3FooPS0_)
        /*0020*/ 	.word	0x00000000
.L_5:


//--------------------- .nv.compat                --------------------------
	.section	.nv.compat,"",@"SHT_CUDA_COMPAT_INFO"
	.align	4
        /*0000*/ 	.byte	0x02, 0x09, 0x00, 0x00, 0x02, 0x02, 0x01, 0x00, 0x02, 0x05, 0x05, 0x00, 0x03, 0x07, 0x01, 0x01
        /*0010*/ 	.byte	0x02, 0x03, 0x00, 0x00, 0x02, 0x06, 0x01, 0x00, 0x04, 0x0b, 0x08, 0x00, 0x09, 0x00, 0x00, 0x00
        /*0020*/ 	.byte	0x00, 0x00, 0x00, 0x00


//--------------------- .nv.info._Z13kernel_simpleP3FooPS0_ --------------------------
	.section	.nv.info._Z13kernel_simpleP3FooPS0_,"",@"SHT_CUDA_INFO"
	.sectionflags	@""
	.align	4


	//----- nvinfo : EIATTR_CUDA_API_VERSION
	.align		4
        /*0000*/ 	.byte	0x04, 0x37
        /*0002*/ 	.short	(.L_7 - .L_6)
.L_6:
        /*0004*/ 	.word	0x00000082


	//----- nvinfo : EIATTR_KPARAM_INFO
	.align		4
.L_7:
        /*0008*/ 	.byte	0x04, 0x17
        /*000a*/ 	.short	(.L_9 - .L_8)
.L_8:
        /*000c*/ 	.word	0x00000000
        /*0010*/ 	.short	0x0001
        /*0012*/ 	.short	0x0008
        /*0014*/ 	.byte	0x00, 0xf5, 0x21, 0x00


	//----- nvinfo : EIATTR_KPARAM_INFO
	.align		4
.L_9:
        /*0018*/ 	.byte	0x04, 0x17
        /*001a*/ 	.short	(.L_11 - .L_10)
.L_10:
        /*001c*/ 	.word	0x00000000
        /*0020*/ 	.short	0x0000
        /*0022*/ 	.short	0x0000
        /*0024*/ 	.byte	0x00, 0xf5, 0x21, 0x00


	//----- nvinfo : EIATTR_SPARSE_MMA_MASK
	.align		4
.L_11:
        /*0028*/ 	.byte	0x03, 0x50
        /*002a*/ 	.short	0x0000


	//----- nvinfo : EIATTR_MAXREG_COUNT
	.align		4
        /*002c*/ 	.byte	0x03, 0x1b
        /*002e*/ 	.short	0x00ff


	//----- nvinfo : EIATTR_MERCURY_ISA_VERSION
	.align		4
        /*0030*/ 	.byte	0x03, 0x5f
        /*0032*/ 	.short	0x0101


	//----- nvinfo : EIATTR_VRC_CTA_INIT_COUNT
	.align		4
        /*0034*/ 	.byte	0x02, 0x4a
	.zero		1
	.zero		1


	//----- nvinfo : EIATTR_EXIT_INSTR_OFFSETS
	.align		4
        /*0038*/ 	.byte	0x04, 0x1c
        /*003a*/ 	.short	(.L_13 - .L_12)


	//   ....[0]....
.L_12:
        /*003c*/ 	.word	0x000000c0


	//----- nvinfo : EIATTR_CBANK_PARAM_SIZE
	.align		4
.L_13:
        /*0040*/ 	.byte	0x03, 0x19
        /*0042*/ 	.short	0x0010


	//----- nvinfo : EIATTR_PARAM_CBANK
	.align		4
        /*0044*/ 	.byte	0x04, 0x0a
        /*0046*/ 	.short	(.L_15 - .L_14)
	.align		4
.L_14:
        /*0048*/ 	.word	index@(.nv.constant0._Z13kernel_simpleP3FooPS0_)
        /*004c*/ 	.short	0x0380
        /*004e*/ 	.short	0x0010


	//----- nvinfo : EIATTR_SW_WAR
	.align		4
.L_15:
        /*0050*/ 	.byte	0x04, 0x36
        /*0052*/ 	.short	(.L_17 - .L_16)
.L_16:
        /*0054*/ 	.word	0x00000008
.L_17:


//--------------------- .nv.callgraph             --------------------------
	.section	.nv.callgraph,"",@"SHT_CUDA_CALLGRAPH"
	.align	4
	.sectionentsize	8
	.align		4
        /*0000*/ 	.word	0x00000000
	.align		4
        /*0004*/ 	.word	0xffffffff
	.align		4
        /*0008*/ 	.word	0x00000000
	.align		4
        /*000c*/ 	.word	0xfffffffe
	.align		4
        /*0010*/ 	.word	0x00000000
	.align		4
        /*0014*/ 	.word	0xfffffffd
	.align		4
        /*0018*/ 	.word	0x00000000
	.align		4
        /*001c*/ 	.word	0xfffffffc


//--------------------- .text._Z13kernel_simpleP3FooPS0_ --------------------------
	.section	.text._Z13kernel_simpleP3FooPS0_,"ax",@progbits
	.align	128
        .global         _Z13kernel_simpleP3FooPS0_
        .type           _Z13kernel_simpleP3FooPS0_,@function
        .size           _Z13kernel_simpleP3FooPS0_,(.L_x_1 - _Z13kernel_simpleP3FooPS0_)
        .other          _Z13kernel_simpleP3FooPS0_,@"STO_CUDA_ENTRY STV_DEFAULT"
_Z13kernel_simpleP3FooPS0_:
.text._Z13kernel_simpleP3FooPS0_:
[----:B------:R-:W-:Y:S01]  /*0000*/  LDC R1, c[0x0][0x37c] ;  /* 0x0000df00ff017b82 */ /* 0x000fe20000000800 */
[----:B------:R-:W0:Y:S07]  /*0010*/  S2R R9, SR_TID.X ;  /* 0x0000000000097919 */ /* 0x000e2e0000002100 */
[----:B------:R-:W1:Y:S01]  /*0020*/  LDC.64 R2, c[0x0][0x380] ;  /* 0x0000e000ff027b82 */ /* 0x000e620000000a00 */
[----:B------:R-:W2:Y:S07]  /*0030*/  LDCU.64 UR4, c[0x0][0x358] ;  /* 0x00006b00ff0477ac */ /* 0x000eae0008000a00 */
[----:B------:R-:W3:Y:S01]  /*0040*/  LDC.64 R4, c[0x0][0x388] ;  /* 0x0000e200ff047b82 */ /* 0x000ee20000000a00 */
[C---:B0-----:R-:W-:Y:S01]  /*0050*/  SHF.L.U32 R7, R9.reuse, 0x1, RZ ;  /* 0x0000000109077819 */ /* 0x041fe200000006ff */
[----:B---3--:R-:W-:-:S04]  /*0060*/  IMAD.WIDE.U32 R4, R9, 0x8, R4 ;  /* 0x0000000809047825 */ /* 0x008fc800078e0004 */
[----:B-1----:R-:W-:-:S04]  /*0070*/  IMAD.WIDE.U32 R2, R7, 0x4, R2 ;  /* 0x0000000407027825 */ /* 0x002fc800078e0002 */
[----:B------:R-:W-:-:S05]  /*0080*/  HFMA2 R7, -RZ, RZ, 0, 0.0007572174072265625 ;  /* 0x00001234ff077431 */ /* 0x000fca00000001ff */
[----:B--2---:R-:W-:Y:S04]  /*0090*/  STG.E desc[UR4][R2.64], R7 ;  /* 0x0000000702007986 */ /* 0x004fe8000c101904 */
[----:B------:R-:W-:Y:S04]  /*00a0*/  STG.E desc[UR4][R2.64+0x4], R7 ;  /* 0x0000040702007986 */ /* 0x000fe8000c101904 */
[----:B------:R-:W-:Y:S01]  /*00b0*/  STG.E.64 desc[UR4][R4.64], R2 ;  /* 0x0000000204007986 */ /* 0x000fe2000c101b04 */
[----:B------:R-:W-:Y:S05]  /*00c0*/  EXIT ;  /* 0x000000000000794d */ /* 0x000fea0003800000 */
.L_x_0:
[----:B------:R-:W-:-:S00]  /*00d0*/  BRA `(.L_x_0) ;  /* 0xfffffffc00fc7947 */ /* 0x000fc0000383ffff */
[----:B------:R-:W-:-:S00]  /*00e0*/  NOP ;  /* 0x0000000000007918 */ /* 0x000fc00000000000 */
        /* <DEDUP_REMOVED lines=9> */
.L_x_1:


//--------------------- .nv.shared.reserved.0     --------------------------
	.section	.nv.shared.reserved.0,"aw",@nobits
	.weak		__nv_reservedSMEM_offset_0_alias
	.size		__nv_reservedSMEM_offset_0_alias, 0, 64
	.other		__nv_reservedSMEM_offset_0_alias,@"STO_CUDA_RESERVED_SHARED STV_DEFAULT"
__nv_reservedSMEM_offset_0_alias:
	.zero		0
	.zero		64


//--------------------- .nv.constant0._Z13kernel_simpleP3FooPS0_ --------------------------
	.section	.nv.constant0._Z13kernel_simpleP3FooPS0_,"a",@progbits
	.sectionflags	@""
	.align	4
.nv.constant0._Z13kernel_simpleP3FooPS0_:
	.zero		912


//--------------------- SYMBOLS --------------------------

	.type		.nv.reservedSmem.offset0,@object
	.size		.nv.reservedSmem.offset0,0x4
